//
// Generated by NVIDIA NVVM Compiler
//
// Compiler Build ID: CL-36424714
// Cuda compilation tools, release 13.0, V13.0.88
// Based on NVVM 20.0.0
//

.version 9.0
.target sm_100
.address_size 64

	// .globl	_Z5hellov
.extern .func  (.param .b32 func_retval0) vprintf
(
	.param .b64 vprintf_param_0,
	.param .b64 vprintf_param_1
)
;
.global .align 1 .b8 $str[13] = {72, 101, 108, 108, 111, 44, 32, 71, 80, 85, 33, 10};

.visible .entry _Z5hellov()
{
	.reg .b32 	%r<3>;
	.reg .b64 	%rd<3>;

	mov.u64 	%rd1, $str;
	cvta.global.u64 	%rd2, %rd1;
	{ // callseq 0, 0
	.param .b64 param0;
	st.param.b64 	[param0], %rd2;
	.param .b64 param1;
	st.param.b64 	[param1], 0;
	.param .b32 retval0;
	call.uni (retval0), 
	vprintf, 
	(
	param0, 
	param1
	);
	ld.param.b32 	%r1, [retval0];
	} // callseq 0
	ret;

}


// ===== COMPILED SASS (sm_100) =====

	.target	sm_100

	.elftype	@"ET_EXEC"


//--------------------- .note.nv.tkinfo           --------------------------
	.section	.note.nv.tkinfo,"",@"SHT_NOTE"
	.sectionflags	@"SHF_NOTE_NV_TKINFO"
	.tkinfo
        /*0018*/ 	.word	0x00000002
        /*0030*/ 	.string	""
        /*0030*/ 	.string	"ptxas"
        /*0030*/ 	.string	"Cuda compilation tools, release 13.0, V13.0.88"
        /*0030*/ 	.string	"Build cuda_13.0.r13.0/compiler.36424714_0"
        /*0030*/ 	.string	"-arch sm_100 -m 64 "



//--------------------- .note.nv.cuinfo           --------------------------
	.section	.note.nv.cuinfo,"",@"SHT_NOTE"
	.sectionflags	@"SHF_NOTE_NV_CUINFO"
        /*0018*/ 	.short	0x0002
        /*001a*/ 	.short	0x0064
        /*001c*/ 	.short	0x0082
	.zero		2


//--------------------- .nv.info                  --------------------------
	.section	.nv.info,"",@"SHT_CUDA_INFO"
	.align	4


	//----- nvinfo : EIATTR_REGCOUNT
	.align		4
        /*0000*/ 	.byte	0x04, 0x2f
        /*0002*/ 	.short	(.L_2 - .L_1)
	.align		4
.L_1:
        /*0004*/ 	.word	index@(_Z5hellov)
        /*0008*/ 	.word	0x00000018


	//----- nvinfo : EIATTR_FRAME_SIZE
	.align		4
.L_2:
        /*000c*/ 	.byte	0x04, 0x11
        /*000e*/ 	.short	(.L_4 - .L_3)
	.align		4
.L_3:
        /*0010*/ 	.word	index@(_Z5hellov)
        /*0014*/ 	.word	0x00000000


	//----- nvinfo : EIATTR_MIN_STACK_SIZE
	.align		4
.L_4:
        /*0018*/ 	.byte	0x04, 0x12
        /*001a*/ 	.short	(.L_6 - .L_5)
	.align		4
.L_5:
        /*001c*/ 	.word	index@(_Z5hellov)
        /*0020*/ 	.word	0x00000000
.L_6:


//--------------------- .nv.compat                --------------------------
	.section	.nv.compat,"",@"SHT_CUDA_COMPAT_INFO"
	.align	4
        /*0000*/ 	.byte	0x02, 0x09, 0x00, 0x00, 0x02, 0x02, 0x01, 0x00, 0x02, 0x05, 0x05, 0x00, 0x03, 0x07, 0x01, 0x01
        /*0010*/ 	.byte	0x02, 0x03, 0x00, 0x00, 0x02, 0x06, 0x01, 0x00, 0x04, 0x0b, 0x08, 0x00, 0x09, 0x00, 0x00, 0x00
        /*0020*/ 	.byte	0x00, 0x00, 0x00, 0x00


//--------------------- .nv.info._Z5hellov        --------------------------
	.section	.nv.info._Z5hellov,"",@"SHT_CUDA_INFO"
	.sectionflags	@""
	.align	4


	//----- nvinfo : EIATTR_CUDA_API_VERSION
	.align		4
        /*0000*/ 	.byte	0x04, 0x37
        /*0002*/ 	.short	(.L_8 - .L_7)
.L_7:
        /*0004*/ 	.word	0x00000082


	//----- nvinfo : EIATTR_SPARSE_MMA_MASK
	.align		4
.L_8:
        /*0008*/ 	.byte	0x03, 0x50
        /*000a*/ 	.short	0x0000


	//----- nvinfo : EIATTR_MAXREG_COUNT
	.align		4
        /*000c*/ 	.byte	0x03, 0x1b
        /*000e*/ 	.short	0x00ff


	//----- nvinfo : EIATTR_EXTERNS
	.align		4
        /*0010*/ 	.byte	0x04, 0x0f
        /*0012*/ 	.short	(.L_10 - .L_9)


	//   ....[0]....
	.align		4
.L_9:
        /*0014*/ 	.word	index@(vprintf)


	//----- nvinfo : EIATTR_MERCURY_ISA_VERSION
	.align		4
.L_10:
        /*0018*/ 	.byte	0x03, 0x5f
        /*001a*/ 	.short	0x0101


	//----- nvinfo : EIATTR_VRC_CTA_INIT_COUNT
	.align		4
        /*001c*/ 	.byte	0x02, 0x4a
	.zero		1
	.zero		1


	//----- nvinfo : EIATTR_SYSCALL_OFFSETS
	.align		4
        /*0020*/ 	.byte	0x04, 0x46
        /*0022*/ 	.short	(.L_12 - .L_11)


	//   ....[0]....
.L_11:
        /*0024*/ 	.word	0x00000080


	//----- nvinfo : EIATTR_EXIT_INSTR_OFFSETS
	.align		4
.L_12:
        /*0028*/ 	.byte	0x04, 0x1c
        /*002a*/ 	.short	(.L_14 - .L_13)


	//   ....[0]....
.L_13:
        /*002c*/ 	.word	0x00000090


	//----- nvinfo : EIATTR_SW_WAR
	.align		4
.L_14:
        /*0030*/ 	.byte	0x04, 0x36
        /*0032*/ 	.short	(.L_16 - .L_15)
.L_15:
        /*0034*/ 	.word	0x00000008
.L_16:


//--------------------- .nv.callgraph             --------------------------
	.section	.nv.callgraph,"",@"SHT_CUDA_CALLGRAPH"
	.align	4
	.sectionentsize	8
	.align		4
        /*0000*/ 	.word	0x00000000
	.align		4
        /*0004*/ 	.word	0xffffffff
	.align		4
        /*0008*/ 	.word	index@(_Z5hellov)
	.align		4
        /*000c*/ 	.word	index@(vprintf)
	.align		4
        /*0010*/ 	.word	0x00000000
	.align		4
        /*0014*/ 	.word	0xfffffffe
	.align		4
        /*0018*/ 	.word	0x00000000
	.align		4
        /*001c*/ 	.word	0xfffffffd
	.align		4
        /*0020*/ 	.word	0x00000000
	.align		4
        /*0024*/ 	.word	0xfffffffc


//--------------------- .nv.constant4             --------------------------
	.section	.nv.constant4,"a",@progbits
	.align	8
	.align		8
.nv.constant4:
        /*0000*/ 	.dword	vprintf
	.align		8
        /*0008*/ 	.dword	$str


//--------------------- .text._Z5hellov           --------------------------
	.section	.text._Z5hellov,"ax",@progbits
	.align	128
        .global         _Z5hellov
        .type           _Z5hellov,@function
        .size           _Z5hellov,(.L_x_2 - _Z5hellov)
        .other          _Z5hellov,@"STO_CUDA_ENTRY STV_DEFAULT"
_Z5hellov:
.text._Z5hellov:
[----:B------:R-:W0:Y:S01]  /*0000*/  LDC R1, c[0x0][0x37c] ;  /* 0x0000df00ff017b82 */ /* 0x000e220000000800 */
[----:B------:R-:W-:Y:S01]  /*0010*/  MOV R0, 0x0 ;  /* 0x0000000000007802 */ /* 0x000fe20000000f00 */
[----:B------:R-:W1:Y:S01]  /*0020*/  LDCU.64 UR4, c[0x4][0x8] ;  /* 0x01000100ff0477ac */ /* 0x000e620008000a00 */
[----:B------:R-:W-:-:S05]  /*0030*/  CS2R R6, SRZ ;  /* 0x0000000000067805 */ /* 0x000fca000001ff00 */
[----:B------:R2:W3:Y:S01]  /*0040*/  LDC.64 R2, c[0x4][R0] ;  /* 0x0100000000027b82 */ /* 0x0004e20000000a00 */
[----:B-1----:R-:W-:Y:S02]  /*0050*/  IMAD.U32 R4, RZ, RZ, UR4 ;  /* 0x00000004ff047e24 */ /* 0x002fe4000f8e00ff */
[----:B--2---:R-:W-:-:S07]  /*0060*/  IMAD.U32 R5, RZ, RZ, UR5 ;  /* 0x00000005ff057e24 */ /* 0x004fce000f8e00ff */
[----:B------:R-:W-:-:S07]  /*0070*/  LEPC R20, `(.L_x_0) ;  /* 0x000000001014794e */ /* 0x000fce0000000000 */
[----:B0--3--:R-:W-:Y:S05]  /*0080*/  CALL.ABS.NOINC R2 ;  /* 0x0000000002007343 */ /* 0x009fea0003c00000 */
.L_x_0:
[----:B------:R-:W-:Y:S05]  /*0090*/  EXIT ;  /* 0x000000000000794d */ /* 0x000fea0003800000 */
.L_x_1:
[----:B------:R-:W-:-:S00]  /*00a0*/  BRA `(.L_x_1) ;  /* 0xfffffffc00fc7947 */ /* 0x000fc0000383ffff */
[----:B------:R-:W-:-:S00]  /*00b0*/  NOP ;  /* 0x0000000000007918 */ /* 0x000fc00000000000 */
        /* <DEDUP_REMOVED lines=12> */
.L_x_2:


//--------------------- .nv.global.init           --------------------------
	.section	.nv.global.init,"aw",@progbits
.nv.global.init:
	.type		$str,@object
	.size		$str,(.L_0 - $str)
$str:
        /*0000*/ 	.byte	0x48, 0x65, 0x6c, 0x6c, 0x6f, 0x2c, 0x20, 0x47, 0x50, 0x55, 0x21, 0x0a, 0x00
.L_0:


//--------------------- .nv.shared.reserved.0     --------------------------
	.section	.nv.shared.reserved.0,"aw",@nobits
	.weak		__nv_reservedSMEM_offset_0_alias
	.size		__nv_reservedSMEM_offset_0_alias, 0, 64
	.other		__nv_reservedSMEM_offset_0_alias,@"STO_CUDA_RESERVED_SHARED STV_DEFAULT"
__nv_reservedSMEM_offset_0_alias:
	.zero		0
	.zero		64


//--------------------- .nv.constant0._Z5hellov   --------------------------
	.section	.nv.constant0._Z5hellov,"a",@progbits
	.sectionflags	@""
	.align	4
.nv.constant0._Z5hellov:
	.zero		896


//--------------------- SYMBOLS --------------------------

	.type		.nv.reservedSmem.offset0,@object
	.size		.nv.reservedSmem.offset0,0x4
	.type		vprintf,@function
